//
// Generated by NVIDIA NVVM Compiler
//
// Compiler Build ID: CL-36424714
// Cuda compilation tools, release 13.0, V13.0.88
// Based on NVVM 20.0.0
//

.version 9.0
.target sm_100
.address_size 64

	// .globl	_Z6addvecPiS_S_i

.visible .entry _Z6addvecPiS_S_i(
	.param .u64 .ptr .align 1 _Z6addvecPiS_S_i_param_0,
	.param .u64 .ptr .align 1 _Z6addvecPiS_S_i_param_1,
	.param .u64 .ptr .align 1 _Z6addvecPiS_S_i_param_2,
	.param .u32 _Z6addvecPiS_S_i_param_3
)
{
	.reg .pred 	%p<2>;
	.reg .b32 	%r<9>;
	.reg .b64 	%rd<11>;

	ld.param.u64 	%rd1, [_Z6addvecPiS_S_i_param_0];
	ld.param.u64 	%rd2, [_Z6addvecPiS_S_i_param_1];
	ld.param.u64 	%rd3, [_Z6addvecPiS_S_i_param_2];
	ld.param.u32 	%r2, [_Z6addvecPiS_S_i_param_3];
	mov.u32 	%r3, %ctaid.x;
	mov.u32 	%r4, %ntid.x;
	mov.u32 	%r5, %tid.x;
	mad.lo.s32 	%r1, %r3, %r4, %r5;
	setp.ge.s32 	%p1, %r1, %r2;
	@%p1 bra 	$L__BB0_2;
	cvta.to.global.u64 	%rd4, %rd1;
	cvta.to.global.u64 	%rd5, %rd2;
	cvta.to.global.u64 	%rd6, %rd3;
	mul.wide.s32 	%rd7, %r1, 4;
	add.s64 	%rd8, %rd4, %rd7;
	ld.global.u32 	%r6, [%rd8];
	add.s64 	%rd9, %rd5, %rd7;
	ld.global.u32 	%r7, [%rd9];
	add.s32 	%r8, %r7, %r6;
	add.s64 	%rd10, %rd6, %rd7;
	st.global.u32 	[%rd10], %r8;
$L__BB0_2:
	ret;

}


// ===== COMPILED SASS (sm_100) =====

	.target	sm_100

	.elftype	@"ET_EXEC"


//--------------------- .note.nv.tkinfo           --------------------------
	.section	.note.nv.tkinfo,"",@"SHT_NOTE"
	.sectionflags	@"SHF_NOTE_NV_TKINFO"
	.tkinfo
        /*0018*/ 	.word	0x00000002
        /*0030*/ 	.string	""
        /*0030*/ 	.string	"ptxas"
        /*0030*/ 	.string	"Cuda compilation tools, release 13.0, V13.0.88"
        /*0030*/ 	.string	"Build cuda_13.0.r13.0/compiler.36424714_0"
        /*0030*/ 	.string	"-arch sm_100 -m 64 "



//--------------------- .note.nv.cuinfo           --------------------------
	.section	.note.nv.cuinfo,"",@"SHT_NOTE"
	.sectionflags	@"SHF_NOTE_NV_CUINFO"
        /*0018*/ 	.short	0x0002
        /*001a*/ 	.short	0x0064
        /*001c*/ 	.short	0x0082
	.zero		2


//--------------------- .nv.info                  --------------------------
	.section	.nv.info,"",@"SHT_CUDA_INFO"
	.align	4


	//----- nvinfo : EIATTR_REGCOUNT
	.align		4
        /*0000*/ 	.byte	0x04, 0x2f
        /*0002*/ 	.short	(.L_1 - .L_0)
	.align		4
.L_0:
        /*0004*/ 	.word	index@(_Z6addvecPiS_S_i)
        /*0008*/ 	.word	0x0000000c


	//----- nvinfo : EIATTR_FRAME_SIZE
	.align		4
.L_1:
        /*000c*/ 	.byte	0x04, 0x11
        /*000e*/ 	.short	(.L_3 - .L_2)
	.align		4
.L_2:
        /*0010*/ 	.word	index@(_Z6addvecPiS_S_i)
        /*0014*/ 	.word	0x00000000


	//----- nvinfo : EIATTR_MIN_STACK_SIZE
	.align		4
.L_3:
        /*0018*/ 	.byte	0x04, 0x12
        /*001a*/ 	.short	(.L_5 - .L_4)
	.align		4
.L_4:
        /*001c*/ 	.word	index@(_Z6addvecPiS_S_i)
        /*0020*/ 	.word	0x00000000
.L_5:


//--------------------- .nv.compat                --------------------------
	.section	.nv.compat,"",@"SHT_CUDA_COMPAT_INFO"
	.align	4
        /*0000*/ 	.byte	0x02, 0x09, 0x00, 0x00, 0x02, 0x02, 0x01, 0x00, 0x02, 0x05, 0x05, 0x00, 0x03, 0x07, 0x01, 0x01
        /*0010*/ 	.byte	0x02, 0x03, 0x00, 0x00, 0x02, 0x06, 0x01, 0x00, 0x04, 0x0b, 0x08, 0x00, 0x09, 0x00, 0x00, 0x00
        /*0020*/ 	.byte	0x00, 0x00, 0x00, 0x00


//--------------------- .nv.info._Z6addvecPiS_S_i --------------------------
	.section	.nv.info._Z6addvecPiS_S_i,"",@"SHT_CUDA_INFO"
	.sectionflags	@""
	.align	4


	//----- nvinfo : EIATTR_CUDA_API_VERSION
	.align		4
        /*0000*/ 	.byte	0x04, 0x37
        /*0002*/ 	.short	(.L_7 - .L_6)
.L_6:
        /*0004*/ 	.word	0x00000082


	//----- nvinfo : EIATTR_KPARAM_INFO
	.align		4
.L_7:
        /*0008*/ 	.byte	0x04, 0x17
        /*000a*/ 	.short	(.L_9 - .L_8)
.L_8:
        /*000c*/ 	.word	0x00000000
        /*0010*/ 	.short	0x0003
        /*0012*/ 	.short	0x0018
        /*0014*/ 	.byte	0x00, 0xf0, 0x11, 0x00


	//----- nvinfo : EIATTR_KPARAM_INFO
	.align		4
.L_9:
        /*0018*/ 	.byte	0x04, 0x17
        /*001a*/ 	.short	(.L_11 - .L_10)
.L_10:
        /*001c*/ 	.word	0x00000000
        /*0020*/ 	.short	0x0002
        /*0022*/ 	.short	0x0010
        /*0024*/ 	.byte	0x00, 0xf5, 0x21, 0x00


	//----- nvinfo : EIATTR_KPARAM_INFO
	.align		4
.L_11:
        /*0028*/ 	.byte	0x04, 0x17
        /*002a*/ 	.short	(.L_13 - .L_12)
.L_12:
        /*002c*/ 	.word	0x00000000
        /*0030*/ 	.short	0x0001
        /*0032*/ 	.short	0x0008
        /*0034*/ 	.byte	0x00, 0xf5, 0x21, 0x00


	//----- nvinfo : EIATTR_KPARAM_INFO
	.align		4
.L_13:
        /*0038*/ 	.byte	0x04, 0x17
        /*003a*/ 	.short	(.L_15 - .L_14)
.L_14:
        /*003c*/ 	.word	0x00000000
        /*0040*/ 	.short	0x0000
        /*0042*/ 	.short	0x0000
        /*0044*/ 	.byte	0x00, 0xf5, 0x21, 0x00


	//----- nvinfo : EIATTR_SPARSE_MMA_MASK
	.align		4
.L_15:
        /*0048*/ 	.byte	0x03, 0x50
        /*004a*/ 	.short	0x0000


	//----- nvinfo : EIATTR_MAXREG_COUNT
	.align		4
        /*004c*/ 	.byte	0x03, 0x1b
        /*004e*/ 	.short	0x00ff


	//----- nvinfo : EIATTR_MERCURY_ISA_VERSION
	.align		4
        /*0050*/ 	.byte	0x03, 0x5f
        /*0052*/ 	.short	0x0101


	//----- nvinfo : EIATTR_VRC_CTA_INIT_COUNT
	.align		4
        /*0054*/ 	.byte	0x02, 0x4a
	.zero		1
	.zero		1


	//----- nvinfo : EIATTR_EXIT_INSTR_OFFSETS
	.align		4
        /*0058*/ 	.byte	0x04, 0x1c
        /*005a*/ 	.short	(.L_17 - .L_16)


	//   ....[0]....
.L_16:
        /*005c*/ 	.word	0x00000070


	//   ....[1]....
        /*0060*/ 	.word	0x00000130


	//----- nvinfo : EIATTR_CBANK_PARAM_SIZE
	.align		4
.L_17:
        /*0064*/ 	.byte	0x03, 0x19
        /*0066*/ 	.short	0x001c


	//----- nvinfo : EIATTR_PARAM_CBANK
	.align		4
        /*0068*/ 	.byte	0x04, 0x0a
        /*006a*/ 	.short	(.L_19 - .L_18)
	.align		4
.L_18:
        /*006c*/ 	.word	index@(.nv.constant0._Z6addvecPiS_S_i)
        /*0070*/ 	.short	0x0380
        /*0072*/ 	.short	0x001c


	//----- nvinfo : EIATTR_SW_WAR
	.align		4
.L_19:
        /*0074*/ 	.byte	0x04, 0x36
        /*0076*/ 	.short	(.L_21 - .L_20)
.L_20:
        /*0078*/ 	.word	0x00000008
.L_21:


//--------------------- .nv.callgraph             --------------------------
	.section	.nv.callgraph,"",@"SHT_CUDA_CALLGRAPH"
	.align	4
	.sectionentsize	8
	.align		4
        /*0000*/ 	.word	0x00000000
	.align		4
        /*0004*/ 	.word	0xffffffff
	.align		4
        /*0008*/ 	.word	0x00000000
	.align		4
        /*000c*/ 	.word	0xfffffffe
	.align		4
        /*0010*/ 	.word	0x00000000
	.align		4
        /*0014*/ 	.word	0xfffffffd
	.align		4
        /*0018*/ 	.word	0x00000000
	.align		4
        /*001c*/ 	.word	0xfffffffc


//--------------------- .text._Z6addvecPiS_S_i    --------------------------
	.section	.text._Z6addvecPiS_S_i,"ax",@progbits
	.align	128
        .global         _Z6addvecPiS_S_i
        .type           _Z6addvecPiS_S_i,@function
        .size           _Z6addvecPiS_S_i,(.L_x_1 - _Z6addvecPiS_S_i)
        .other          _Z6addvecPiS_S_i,@"STO_CUDA_ENTRY STV_DEFAULT"
_Z6addvecPiS_S_i:
.text._Z6addvecPiS_S_i:
[----:B------:R-:W-:Y:S01]  /*0000*/  LDC R1, c[0x0][0x37c] ;  /* 0x0000df00ff017b82 */ /* 0x000fe20000000800 */
[----:B------:R-:W0:Y:S07]  /*0010*/  S2R R0, SR_TID.X ;  /* 0x0000000000007919 */ /* 0x000e2e0000002100 */
[----:B------:R-:W0:Y:S01]  /*0020*/  S2UR UR4, SR_CTAID.X ;  /* 0x00000000000479c3 */ /* 0x000e220000002500 */
[----:B------:R-:W1:Y:S07]  /*0030*/  LDCU UR5, c[0x0][0x398] ;  /* 0x00007300ff0577ac */ /* 0x000e6e0008000800 */
[----:B------:R-:W0:Y:S02]  /*0040*/  LDC R9, c[0x0][0x360] ;  /* 0x0000d800ff097b82 */ /* 0x000e240000000800 */
[----:B0-----:R-:W-:-:S05]  /*0050*/  IMAD R9, R9, UR4, R0 ;  /* 0x0000000409097c24 */ /* 0x001fca000f8e0200 */
[----:B-1----:R-:W-:-:S13]  /*0060*/  ISETP.GE.AND P0, PT, R9, UR5, PT ;  /* 0x0000000509007c0c */ /* 0x002fda000bf06270 */
[----:B------:R-:W-:Y:S05]  /*0070*/  @P0 EXIT ;  /* 0x000000000000094d */ /* 0x000fea0003800000 */
[----:B------:R-:W0:Y:S01]  /*0080*/  LDC.64 R2, c[0x0][0x380] ;  /* 0x0000e000ff027b82 */ /* 0x000e220000000a00 */
[----:B------:R-:W1:Y:S07]  /*0090*/  LDCU.64 UR4, c[0x0][0x358] ;  /* 0x00006b00ff0477ac */ /* 0x000e6e0008000a00 */
[----:B------:R-:W2:Y:S08]  /*00a0*/  LDC.64 R4, c[0x0][0x388] ;  /* 0x0000e200ff047b82 */ /* 0x000eb00000000a00 */
[----:B------:R-:W3:Y:S01]  /*00b0*/  LDC.64 R6, c[0x0][0x390] ;  /* 0x0000e400ff067b82 */ /* 0x000ee20000000a00 */
[----:B0-----:R-:W-:-:S06]  /*00c0*/  IMAD.WIDE R2, R9, 0x4, R2 ;  /* 0x0000000409027825 */ /* 0x001fcc00078e0202 */
[----:B-1----:R-:W4:Y:S01]  /*00d0*/  LDG.E R2, desc[UR4][R2.64] ;  /* 0x0000000402027981 */ /* 0x002f22000c1e1900 */
[----:B--2---:R-:W-:-:S06]  /*00e0*/  IMAD.WIDE R4, R9, 0x4, R4 ;  /* 0x0000000409047825 */ /* 0x004fcc00078e0204 */
[----:B------:R-:W4:Y:S01]  /*00f0*/  LDG.E R5, desc[UR4][R4.64] ;  /* 0x0000000404057981 */ /* 0x000f22000c1e1900 */
[----:B---3--:R-:W-:Y:S01]  /*0100*/  IMAD.WIDE R6, R9, 0x4, R6 ;  /* 0x0000000409067825 */ /* 0x008fe200078e0206 */
[----:B----4-:R-:W-:-:S05]  /*0110*/  IADD3 R9, PT, PT, R2, R5, RZ ;  /* 0x0000000502097210 */ /* 0x010fca0007ffe0ff */
[----:B------:R-:W-:Y:S01]  /*0120*/  STG.E desc[UR4][R6.64], R9 ;  /* 0x0000000906007986 */ /* 0x000fe2000c101904 */
[----:B------:R-:W-:Y:S05]  /*0130*/  EXIT ;  /* 0x000000000000794d */ /* 0x000fea0003800000 */
.L_x_0:
[----:B------:R-:W-:-:S00]  /*0140*/  BRA `(.L_x_0) ;  /* 0xfffffffc00fc7947 */ /* 0x000fc0000383ffff */
[----:B------:R-:W-:-:S00]  /*0150*/  NOP ;  /* 0x0000000000007918 */ /* 0x000fc00000000000 */
        /* <DEDUP_REMOVED lines=10> */
.L_x_1:


//--------------------- .nv.shared.reserved.0     --------------------------
	.section	.nv.shared.reserved.0,"aw",@nobits
	.weak		__nv_reservedSMEM_offset_0_alias
	.size		__nv_reservedSMEM_offset_0_alias, 0, 64
	.other		__nv_reservedSMEM_offset_0_alias,@"STO_CUDA_RESERVED_SHARED STV_DEFAULT"
__nv_reservedSMEM_offset_0_alias:
	.zero		0
	.zero		64


//--------------------- .nv.constant0._Z6addvecPiS_S_i --------------------------
	.section	.nv.constant0._Z6addvecPiS_S_i,"a",@progbits
	.sectionflags	@""
	.align	4
.nv.constant0._Z6addvecPiS_S_i:
	.zero		924


//--------------------- SYMBOLS --------------------------

	.type		.nv.reservedSmem.offset0,@object
	.size		.nv.reservedSmem.offset0,0x4
